//
// Generated by NVIDIA NVVM Compiler
//
// Compiler Build ID: CL-36424714
// Cuda compilation tools, release 13.0, V13.0.88
// Based on NVVM 20.0.0
//

.version 9.0
.target sm_100
.address_size 64

	// .globl	_Z19divergence_test_kerv
.extern .func  (.param .b32 func_retval0) vprintf
(
	.param .b64 vprintf_param_0,
	.param .b64 vprintf_param_1
)
;
.global .align 1 .b8 $str[42] = {116, 104, 114, 101, 97, 100, 73, 100, 120, 46, 120, 32, 37, 100, 32, 58, 32, 84, 104, 105, 115, 32, 105, 115, 32, 97, 110, 32, 101, 118, 101, 110, 32, 116, 104, 114, 101, 97, 100, 46, 10};
.global .align 1 .b8 $str$1[41] = {116, 104, 114, 101, 97, 100, 73, 100, 120, 46, 120, 32, 37, 100, 32, 58, 32, 84, 104, 105, 115, 32, 105, 115, 32, 97, 110, 32, 111, 100, 100, 32, 116, 104, 114, 101, 97, 100, 46, 10};

.visible .entry _Z19divergence_test_kerv()
{
	.local .align 8 .b8 	__local_depot0[8];
	.reg .b64 	%SP;
	.reg .b64 	%SPL;
	.reg .pred 	%p<2>;
	.reg .b32 	%r<7>;
	.reg .b64 	%rd<9>;

	mov.u64 	%SPL, __local_depot0;
	cvta.local.u64 	%SP, %SPL;
	add.u64 	%rd2, %SP, 0;
	add.u64 	%rd1, %SPL, 0;
	mov.u32 	%r1, %tid.x;
	and.b32  	%r2, %r1, 1;
	setp.eq.b32 	%p1, %r2, 1;
	@%p1 bra 	$L__BB0_2;
	st.local.u32 	[%rd1], %r1;
	mov.u64 	%rd6, $str;
	cvta.global.u64 	%rd7, %rd6;
	{ // callseq 1, 0
	.param .b64 param0;
	st.param.b64 	[param0], %rd7;
	.param .b64 param1;
	st.param.b64 	[param1], %rd2;
	.param .b32 retval0;
	call.uni (retval0), 
	vprintf, 
	(
	param0, 
	param1
	);
	ld.param.b32 	%r5, [retval0];
	} // callseq 1
	bra.uni 	$L__BB0_3;
$L__BB0_2:
	st.local.u32 	[%rd1], %r1;
	mov.u64 	%rd3, $str$1;
	cvta.global.u64 	%rd4, %rd3;
	{ // callseq 0, 0
	.param .b64 param0;
	st.param.b64 	[param0], %rd4;
	.param .b64 param1;
	st.param.b64 	[param1], %rd2;
	.param .b32 retval0;
	call.uni (retval0), 
	vprintf, 
	(
	param0, 
	param1
	);
	ld.param.b32 	%r3, [retval0];
	} // callseq 0
$L__BB0_3:
	ret;

}


// ===== COMPILED SASS (sm_100) =====

	.target	sm_100

	.elftype	@"ET_EXEC"


//--------------------- .note.nv.tkinfo           --------------------------
	.section	.note.nv.tkinfo,"",@"SHT_NOTE"
	.sectionflags	@"SHF_NOTE_NV_TKINFO"
	.tkinfo
        /*0018*/ 	.word	0x00000002
        /*0030*/ 	.string	""
        /*0030*/ 	.string	"ptxas"
        /*0030*/ 	.string	"Cuda compilation tools, release 13.0, V13.0.88"
        /*0030*/ 	.string	"Build cuda_13.0.r13.0/compiler.36424714_0"
        /*0030*/ 	.string	"-arch sm_100 -m 64 "



//--------------------- .note.nv.cuinfo           --------------------------
	.section	.note.nv.cuinfo,"",@"SHT_NOTE"
	.sectionflags	@"SHF_NOTE_NV_CUINFO"
        /*0018*/ 	.short	0x0002
        /*001a*/ 	.short	0x0064
        /*001c*/ 	.short	0x0082
	.zero		2


//--------------------- .nv.info                  --------------------------
	.section	.nv.info,"",@"SHT_CUDA_INFO"
	.align	4


	//----- nvinfo : EIATTR_REGCOUNT
	.align		4
        /*0000*/ 	.byte	0x04, 0x2f
        /*0002*/ 	.short	(.L_3 - .L_2)
	.align		4
.L_2:
        /*0004*/ 	.word	index@(_Z19divergence_test_kerv)
        /*0008*/ 	.word	0x00000018


	//----- nvinfo : EIATTR_FRAME_SIZE
	.align		4
.L_3:
        /*000c*/ 	.byte	0x04, 0x11
        /*000e*/ 	.short	(.L_5 - .L_4)
	.align		4
.L_4:
        /*0010*/ 	.word	index@(_Z19divergence_test_kerv)
        /*0014*/ 	.word	0x00000008


	//----- nvinfo : EIATTR_MIN_STACK_SIZE
	.align		4
.L_5:
        /*0018*/ 	.byte	0x04, 0x12
        /*001a*/ 	.short	(.L_7 - .L_6)
	.align		4
.L_6:
        /*001c*/ 	.word	index@(_Z19divergence_test_kerv)
        /*0020*/ 	.word	0x00000008
.L_7:


//--------------------- .nv.compat                --------------------------
	.section	.nv.compat,"",@"SHT_CUDA_COMPAT_INFO"
	.align	4
        /*0000*/ 	.byte	0x02, 0x09, 0x00, 0x00, 0x02, 0x02, 0x01, 0x00, 0x02, 0x05, 0x05, 0x00, 0x03, 0x07, 0x01, 0x01
        /*0010*/ 	.byte	0x02, 0x03, 0x00, 0x00, 0x02, 0x06, 0x01, 0x00, 0x04, 0x0b, 0x08, 0x00, 0x09, 0x00, 0x00, 0x00
        /*0020*/ 	.byte	0x00, 0x00, 0x00, 0x00


//--------------------- .nv.info._Z19divergence_test_kerv --------------------------
	.section	.nv.info._Z19divergence_test_kerv,"",@"SHT_CUDA_INFO"
	.sectionflags	@""
	.align	4


	//----- nvinfo : EIATTR_CUDA_API_VERSION
	.align		4
        /*0000*/ 	.byte	0x04, 0x37
        /*0002*/ 	.short	(.L_9 - .L_8)
.L_8:
        /*0004*/ 	.word	0x00000082


	//----- nvinfo : EIATTR_SPARSE_MMA_MASK
	.align		4
.L_9:
        /*0008*/ 	.byte	0x03, 0x50
        /*000a*/ 	.short	0x0000


	//----- nvinfo : EIATTR_MAXREG_COUNT
	.align		4
        /*000c*/ 	.byte	0x03, 0x1b
        /*000e*/ 	.short	0x00ff


	//----- nvinfo : EIATTR_EXTERNS
	.align		4
        /*0010*/ 	.byte	0x04, 0x0f
        /*0012*/ 	.short	(.L_11 - .L_10)


	//   ....[0]....
	.align		4
.L_10:
        /*0014*/ 	.word	index@(vprintf)


	//----- nvinfo : EIATTR_MERCURY_ISA_VERSION
	.align		4
.L_11:
        /*0018*/ 	.byte	0x03, 0x5f
        /*001a*/ 	.short	0x0101


	//----- nvinfo : EIATTR_VRC_CTA_INIT_COUNT
	.align		4
        /*001c*/ 	.byte	0x02, 0x4a
	.zero		1
	.zero		1


	//----- nvinfo : EIATTR_SYSCALL_OFFSETS
	.align		4
        /*0020*/ 	.byte	0x04, 0x46
        /*0022*/ 	.short	(.L_13 - .L_12)


	//   ....[0]....
.L_12:
        /*0024*/ 	.word	0x00000110


	//   ....[1]....
        /*0028*/ 	.word	0x000001a0


	//----- nvinfo : EIATTR_EXIT_INSTR_OFFSETS
	.align		4
.L_13:
        /*002c*/ 	.byte	0x04, 0x1c
        /*002e*/ 	.short	(.L_15 - .L_14)


	//   ....[0]....
.L_14:
        /*0030*/ 	.word	0x00000120


	//   ....[1]....
        /*0034*/ 	.word	0x000001b0


	//----- nvinfo : EIATTR_CRS_STACK_SIZE
	.align		4
.L_15:
        /*0038*/ 	.byte	0x04, 0x1e
        /*003a*/ 	.short	(.L_17 - .L_16)
.L_16:
        /*003c*/ 	.word	0x00000000


	//----- nvinfo : EIATTR_SW_WAR
	.align		4
.L_17:
        /*0040*/ 	.byte	0x04, 0x36
        /*0042*/ 	.short	(.L_19 - .L_18)
.L_18:
        /*0044*/ 	.word	0x00000008
.L_19:


//--------------------- .nv.callgraph             --------------------------
	.section	.nv.callgraph,"",@"SHT_CUDA_CALLGRAPH"
	.align	4
	.sectionentsize	8
	.align		4
        /*0000*/ 	.word	0x00000000
	.align		4
        /*0004*/ 	.word	0xffffffff
	.align		4
        /*0008*/ 	.word	index@(_Z19divergence_test_kerv)
	.align		4
        /*000c*/ 	.word	index@(vprintf)
	.align		4
        /*0010*/ 	.word	0x00000000
	.align		4
        /*0014*/ 	.word	0xfffffffe
	.align		4
        /*0018*/ 	.word	0x00000000
	.align		4
        /*001c*/ 	.word	0xfffffffd
	.align		4
        /*0020*/ 	.word	0x00000000
	.align		4
        /*0024*/ 	.word	0xfffffffc


//--------------------- .nv.constant4             --------------------------
	.section	.nv.constant4,"a",@progbits
	.align	8
	.align		8
.nv.constant4:
        /*0000*/ 	.dword	vprintf
	.align		8
        /*0008*/ 	.dword	$str
	.align		8
        /*0010*/ 	.dword	$str$1


//--------------------- .text._Z19divergence_test_kerv --------------------------
	.section	.text._Z19divergence_test_kerv,"ax",@progbits
	.align	128
        .global         _Z19divergence_test_kerv
        .type           _Z19divergence_test_kerv,@function
        .size           _Z19divergence_test_kerv,(.L_x_4 - _Z19divergence_test_kerv)
        .other          _Z19divergence_test_kerv,@"STO_CUDA_ENTRY STV_DEFAULT"
_Z19divergence_test_kerv:
.text._Z19divergence_test_kerv:
[----:B------:R-:W0:Y:S01]  /*0000*/  LDC R1, c[0x0][0x37c] ;  /* 0x0000df00ff017b82 */ /* 0x000e220000000800 */
[----:B------:R-:W1:Y:S01]  /*0010*/  S2R R8, SR_TID.X ;  /* 0x0000000000087919 */ /* 0x000e620000002100 */
[----:B------:R-:W2:Y:S01]  /*0020*/  LDCU UR4, c[0x0][0x2f8] ;  /* 0x00005f00ff0477ac */ /* 0x000ea20008000800 */
[----:B0-----:R-:W-:Y:S01]  /*0030*/  VIADD R1, R1, 0xfffffff8 ;  /* 0xfffffff801017836 */ /* 0x001fe20000000000 */
[----:B------:R-:W0:Y:S04]  /*0040*/  LDCU UR5, c[0x0][0x2fc] ;  /* 0x00005f80ff0577ac */ /* 0x000e280008000800 */
[----:B--2---:R-:W-:-:S05]  /*0050*/  IADD3 R6, P1, PT, R1, UR4, RZ ;  /* 0x0000000401067c10 */ /* 0x004fca000ff3e0ff */
[----:B0-----:R-:W-:Y:S01]  /*0060*/  IMAD.X R7, RZ, RZ, UR5, P1 ;  /* 0x00000005ff077e24 */ /* 0x001fe200088e06ff */
[----:B-1----:R-:W-:-:S04]  /*0070*/  LOP3.LUT R0, R8, 0x1, RZ, 0xc0, !PT ;  /* 0x0000000108007812 */ /* 0x002fc800078ec0ff */
[----:B------:R-:W-:-:S13]  /*0080*/  ISETP.NE.U32.AND P0, PT, R0, 0x1, PT ;  /* 0x000000010000780c */ /* 0x000fda0003f05070 */
[----:B------:R-:W-:Y:S05]  /*0090*/  @!P0 BRA `(.L_x_0) ;  /* 0x0000000000248947 */ /* 0x000fea0003800000 */
[----:B------:R-:W-:Y:S01]  /*00a0*/  MOV R0, 0x0 ;  /* 0x0000000000007802 */ /* 0x000fe20000000f00 */
[----:B------:R0:W-:Y:S01]  /*00b0*/  STL [R1], R8 ;  /* 0x0000000801007387 */ /* 0x0001e20000100800 */
[----:B------:R-:W1:Y:S02]  /*00c0*/  LDCU.64 UR4, c[0x4][0x8] ;  /* 0x01000100ff0477ac */ /* 0x000e640008000a00 */
[----:B------:R0:W2:Y:S01]  /*00d0*/  LDC.64 R2, c[0x4][R0] ;  /* 0x0100000000027b82 */ /* 0x0000a20000000a00 */
[----:B-1----:R-:W-:Y:S02]  /*00e0*/  IMAD.U32 R4, RZ, RZ, UR4 ;  /* 0x00000004ff047e24 */ /* 0x002fe4000f8e00ff */
[----:B0-----:R-:W-:-:S07]  /*00f0*/  IMAD.U32 R5, RZ, RZ, UR5 ;  /* 0x00000005ff057e24 */ /* 0x001fce000f8e00ff */
[----:B------:R-:W-:-:S07]  /*0100*/  LEPC R20, `(.L_x_1) ;  /* 0x000000001014794e */ /* 0x000fce0000000000 */
[----:B--2---:R-:W-:Y:S05]  /*0110*/  CALL.ABS.NOINC R2 ;  /* 0x0000000002007343 */ /* 0x004fea0003c00000 */
.L_x_1:
[----:B------:R-:W-:Y:S05]  /*0120*/  EXIT ;  /* 0x000000000000794d */ /* 0x000fea0003800000 */
.L_x_0:
        /* <DEDUP_REMOVED lines=8> */
.L_x_2:
[----:B------:R-:W-:Y:S05]  /*01b0*/  EXIT ;  /* 0x000000000000794d */ /* 0x000fea0003800000 */
.L_x_3:
[----:B------:R-:W-:-:S00]  /*01c0*/  BRA `(.L_x_3) ;  /* 0xfffffffc00fc7947 */ /* 0x000fc0000383ffff */
[----:B------:R-:W-:-:S00]  /*01d0*/  NOP ;  /* 0x0000000000007918 */ /* 0x000fc00000000000 */
        /* <DEDUP_REMOVED lines=10> */
.L_x_4:


//--------------------- .nv.global.init           --------------------------
	.section	.nv.global.init,"aw",@progbits
.nv.global.init:
	.type		$str$1,@object
	.size		$str$1,($str - $str$1)
$str$1:
        /*0000*/ 	.byte	0x74, 0x68, 0x72, 0x65, 0x61, 0x64, 0x49, 0x64, 0x78, 0x2e, 0x78, 0x20, 0x25, 0x64, 0x20, 0x3a
        /*0010*/ 	.byte	0x20, 0x54, 0x68, 0x69, 0x73, 0x20, 0x69, 0x73, 0x20, 0x61, 0x6e, 0x20, 0x6f, 0x64, 0x64, 0x20
        /*0020*/ 	.byte	0x74, 0x68, 0x72, 0x65, 0x61, 0x64, 0x2e, 0x0a, 0x00
	.type		$str,@object
	.size		$str,(.L_0 - $str)
$str:
        /*0029*/ 	.byte	0x74, 0x68, 0x72, 0x65, 0x61, 0x64, 0x49, 0x64, 0x78, 0x2e, 0x78, 0x20, 0x25, 0x64, 0x20, 0x3a
        /*0039*/ 	.byte	0x20, 0x54, 0x68, 0x69, 0x73, 0x20, 0x69, 0x73, 0x20, 0x61, 0x6e, 0x20, 0x65, 0x76, 0x65, 0x6e
        /*0049*/ 	.byte	0x20, 0x74, 0x68, 0x72, 0x65, 0x61, 0x64, 0x2e, 0x0a, 0x00
.L_0:


//--------------------- .nv.shared.reserved.0     --------------------------
	.section	.nv.shared.reserved.0,"aw",@nobits
	.weak		__nv_reservedSMEM_offset_0_alias
	.size		__nv_reservedSMEM_offset_0_alias, 0, 64
	.other		__nv_reservedSMEM_offset_0_alias,@"STO_CUDA_RESERVED_SHARED STV_DEFAULT"
__nv_reservedSMEM_offset_0_alias:
	.zero		0
	.zero		64


//--------------------- .nv.constant0._Z19divergence_test_kerv --------------------------
	.section	.nv.constant0._Z19divergence_test_kerv,"a",@progbits
	.sectionflags	@""
	.align	4
.nv.constant0._Z19divergence_test_kerv:
	.zero		896


//--------------------- SYMBOLS --------------------------

	.type		.nv.reservedSmem.offset0,@object
	.size		.nv.reservedSmem.offset0,0x4
	.type		vprintf,@function
